	.headerflags	@"EF_CUDA_TEXMODE_UNIFIED EF_CUDA_64BIT_ADDRESS EF_CUDA_ACCELERATORS EF_CUDA_SM90 EF_CUDA_VIRTUAL_SM(EF_CUDA_SM90)"
	.elftype	@"ET_EXEC"


//--------------------- .nv.info                  --------------------------
	.section	.nv.info,"",@"SHT_CUDA_INFO"
	.align	4


	//----- nvinfo : EIATTR_REGCOUNT
	.align		4
        /*0000*/ 	.byte	0x04, 0x2f
        /*0002*/ 	.short	(.L_3 - .L_2)
	.align		4
.L_2:
        /*0004*/ 	.word	index@(triton_poi_fused__native_batch_norm_legit_no_training_add_relu_28)
        /*0008*/ 	.word	0x00000026


	//----- nvinfo : EIATTR_MIN_STACK_SIZE
	.align		4
.L_3:
        /*000c*/ 	.byte	0x04, 0x12
        /*000e*/ 	.short	(.L_5 - .L_4)
	.align		4
.L_4:
        /*0010*/ 	.word	index@(triton_poi_fused__native_batch_norm_legit_no_training_add_relu_28)
        /*0014*/ 	.word	0x00000000


	//----- nvinfo : EIATTR_FRAME_SIZE
	.align		4
.L_5:
        /*0018*/ 	.byte	0x04, 0x11
        /*001a*/ 	.short	(.L_7 - .L_6)
	.align		4
.L_6:
        /*001c*/ 	.word	index@(triton_poi_fused__native_batch_norm_legit_no_training_add_relu_28)
        /*0020*/ 	.word	0x00000000


	//----- nvinfo : EIATTR_MIN_STACK_SIZE
	.align		4
.L_7:
        /*0024*/ 	.byte	0x04, 0x12
        /*0026*/ 	.short	(.L_9 - .L_8)
	.align		4
.L_8:
        /*0028*/ 	.word	index@(triton_poi_fused__native_batch_norm_legit_no_training_add_relu_28)
        /*002c*/ 	.word	0x00000000
.L_9:


//--------------------- .nv.info.triton_poi_fused__native_batch_norm_legit_no_training_add_relu_28 --------------------------
	.section	.nv.info.triton_poi_fused__native_batch_norm_legit_no_training_add_relu_28,"",@"SHT_CUDA_INFO"
	.sectionflags	@""
	.align	4


	//----- nvinfo : EIATTR_CUDA_API_VERSION
	.align		4
        /*0000*/ 	.byte	0x04, 0x37
        /*0002*/ 	.short	(.L_11 - .L_10)
.L_10:
        /*0004*/ 	.word	0x0000007c


	//----- nvinfo : EIATTR_KPARAM_INFO
	.align		4
.L_11:
        /*0008*/ 	.byte	0x04, 0x17
        /*000a*/ 	.short	(.L_13 - .L_12)
.L_12:
        /*000c*/ 	.word	0x00000000
        /*0010*/ 	.short	0x0008
        /*0012*/ 	.short	0x0040
        /*0014*/ 	.byte	0x00, 0xf0, 0x11, 0x00


	//----- nvinfo : EIATTR_KPARAM_INFO
	.align		4
.L_13:
        /*0018*/ 	.byte	0x04, 0x17
        /*001a*/ 	.short	(.L_15 - .L_14)
.L_14:
        /*001c*/ 	.word	0x00000000
        /*0020*/ 	.short	0x0007
        /*0022*/ 	.short	0x0038
        /*0024*/ 	.byte	0x00, 0xf4, 0x21, 0x00


	//----- nvinfo : EIATTR_KPARAM_INFO
	.align		4
.L_15:
        /*0028*/ 	.byte	0x04, 0x17
        /*002a*/ 	.short	(.L_17 - .L_16)
.L_16:
        /*002c*/ 	.word	0x00000000
        /*0030*/ 	.short	0x0006
        /*0032*/ 	.short	0x0030
        /*0034*/ 	.byte	0x00, 0xf4, 0x21, 0x00


	//----- nvinfo : EIATTR_KPARAM_INFO
	.align		4
.L_17:
        /*0038*/ 	.byte	0x04, 0x17
        /*003a*/ 	.short	(.L_19 - .L_18)
.L_18:
        /*003c*/ 	.word	0x00000000
        /*0040*/ 	.short	0x0005
        /*0042*/ 	.short	0x0028
        /*0044*/ 	.byte	0x00, 0xf4, 0x21, 0x00


	//----- nvinfo : EIATTR_KPARAM_INFO
	.align		4
.L_19:
        /*0048*/ 	.byte	0x04, 0x17
        /*004a*/ 	.short	(.L_21 - .L_20)
.L_20:
        /*004c*/ 	.word	0x00000000
        /*0050*/ 	.short	0x0004
        /*0052*/ 	.short	0x0020
        /*0054*/ 	.byte	0x00, 0xf4, 0x21, 0x00


	//----- nvinfo : EIATTR_KPARAM_INFO
	.align		4
.L_21:
        /*0058*/ 	.byte	0x04, 0x17
        /*005a*/ 	.short	(.L_23 - .L_22)
.L_22:
        /*005c*/ 	.word	0x00000000
        /*0060*/ 	.short	0x0003
        /*0062*/ 	.short	0x0018
        /*0064*/ 	.byte	0x00, 0xf4, 0x21, 0x00


	//----- nvinfo : EIATTR_KPARAM_INFO
	.align		4
.L_23:
        /*0068*/ 	.byte	0x04, 0x17
        /*006a*/ 	.short	(.L_25 - .L_24)
.L_24:
        /*006c*/ 	.word	0x00000000
        /*0070*/ 	.short	0x0002
        /*0072*/ 	.short	0x0010
        /*0074*/ 	.byte	0x00, 0xf4, 0x21, 0x00


	//----- nvinfo : EIATTR_KPARAM_INFO
	.align		4
.L_25:
        /*0078*/ 	.byte	0x04, 0x17
        /*007a*/ 	.short	(.L_27 - .L_26)
.L_26:
        /*007c*/ 	.word	0x00000000
        /*0080*/ 	.short	0x0001
        /*0082*/ 	.short	0x0008
        /*0084*/ 	.byte	0x00, 0xf4, 0x21, 0x00


	//----- nvinfo : EIATTR_KPARAM_INFO
	.align		4
.L_27:
        /*0088*/ 	.byte	0x04, 0x17
        /*008a*/ 	.short	(.L_29 - .L_28)
.L_28:
        /*008c*/ 	.word	0x00000000
        /*0090*/ 	.short	0x0000
        /*0092*/ 	.short	0x0000
        /*0094*/ 	.byte	0x00, 0xf4, 0x21, 0x00


	//----- nvinfo : EIATTR_SPARSE_MMA_MASK
	.align		4
.L_29:
        /*0098*/ 	.byte	0x03, 0x50
        /*009a*/ 	.short	0x0000


	//----- nvinfo : EIATTR_MAXREG_COUNT
	.align		4
        /*009c*/ 	.byte	0x03, 0x1b
        /*009e*/ 	.short	0x00ff


	//----- nvinfo : EIATTR_EXIT_INSTR_OFFSETS
	.align		4
        /*00a0*/ 	.byte	0x04, 0x1c
        /*00a2*/ 	.short	(.L_31 - .L_30)


	//   ....[0]....
.L_30:
        /*00a4*/ 	.word	0x00000890


	//----- nvinfo : EIATTR_REQNTID
	.align		4
.L_31:
        /*00a8*/ 	.byte	0x04, 0x10
        /*00aa*/ 	.short	(.L_33 - .L_32)
.L_32:
        /*00ac*/ 	.word	0x00000080
        /*00b0*/ 	.word	0x00000001
        /*00b4*/ 	.word	0x00000001


	//----- nvinfo : EIATTR_CBANK_PARAM_SIZE
	.align		4
.L_33:
        /*00b8*/ 	.byte	0x03, 0x19
        /*00ba*/ 	.short	0x0044


	//----- nvinfo : EIATTR_PARAM_CBANK
	.align		4
        /*00bc*/ 	.byte	0x04, 0x0a
        /*00be*/ 	.short	(.L_35 - .L_34)
	.align		4
.L_34:
        /*00c0*/ 	.word	index@(.nv.constant0.triton_poi_fused__native_batch_norm_legit_no_training_add_relu_28)
        /*00c4*/ 	.short	0x0210
        /*00c6*/ 	.short	0x0044


	//----- nvinfo : EIATTR_SW_WAR
	.align		4
.L_35:
        /*00c8*/ 	.byte	0x04, 0x36
        /*00ca*/ 	.short	(.L_37 - .L_36)
.L_36:
        /*00cc*/ 	.word	0x00000008
.L_37:


//--------------------- .nv.callgraph             --------------------------
	.section	.nv.callgraph,"",@"SHT_CUDA_CALLGRAPH"
	.align	4
	.sectionentsize	8
	.align		4
        /*0000*/ 	.word	0x00000000
	.align		4
        /*0004*/ 	.word	0xffffffff
	.align		4
        /*0008*/ 	.word	0x00000000
	.align		4
        /*000c*/ 	.word	0xfffffffe
	.align		4
        /*0010*/ 	.word	0x00000000
	.align		4
        /*0014*/ 	.word	0xfffffffd
	.align		4
        /*0018*/ 	.word	0x00000000
	.align		4
        /*001c*/ 	.word	0xfffffffc


//--------------------- .nv.constant4             --------------------------
	.section	.nv.constant4,"a",@progbits
	.align	8
	.align		8
.nv.constant4:
        /*0000*/ 	.dword	_$_str
	.align		8
        /*0008*/ 	.dword	_$_str_$_2


//--------------------- .text.triton_poi_fused__native_batch_norm_legit_no_training_add_relu_28 --------------------------
	.section	.text.triton_poi_fused__native_batch_norm_legit_no_training_add_relu_28,"ax",@progbits
	.align	128
        .global         triton_poi_fused__native_batch_norm_legit_no_training_add_relu_28
        .type           triton_poi_fused__native_batch_norm_legit_no_training_add_relu_28,@function
        .size           triton_poi_fused__native_batch_norm_legit_no_training_add_relu_28,(.L_x_1 - triton_poi_fused__native_batch_norm_legit_no_training_add_relu_28)
        .other          triton_poi_fused__native_batch_norm_legit_no_training_add_relu_28,@"STO_CUDA_ENTRY STV_DEFAULT"
triton_poi_fused__native_batch_norm_legit_no_training_add_relu_28:
.text.triton_poi_fused__native_batch_norm_legit_no_training_add_relu_28:
[----:B------:R-:W-:Y:S01]  /*0000*/  LDC R1, c[0x0][0x28] ;  /* 0x00000a00ff017b82 */ /* 0x000fe20000000800 */
[----:B------:R-:W1:Y:S07]  /*0010*/  S2R R0, SR_TID.X ;  /* 0x0000000000007919 */ /* 0x000e6e0000002100 */
[----:B------:R-:W2:Y:S01]  /*0020*/  LDC.64 R32, c[0x0][0x218] ;  /* 0x00008600ff207b82 */ /* 0x000ea20000000a00 */
[----:B------:R-:W-:Y:S01]  /*0030*/  ULDC.64 UR4, c[0x0][0x208] ;  /* 0x0000820000047ab9 */ /* 0x000fe20000000a00 */
[----:B------:R-:W3:Y:S06]  /*0040*/  S2R R28, SR_CTAID.X ;  /* 0x00000000001c7919 */ /* 0x000eec0000002500 */
[----:B------:R-:W4:Y:S08]  /*0050*/  LDC.64 R34, c[0x0][0x220] ;  /* 0x00008800ff227b82 */ /* 0x000f300000000a00 */
[----:B------:R-:W5:Y:S01]  /*0060*/  LDC.64 R30, c[0x0][0x210] ;  /* 0x00008400ff1e7b82 */ /* 0x000f620000000a00 */
[----:B-1----:R-:W-:-:S04]  /*0070*/  SHF.L.U32 R0, R0, 0x2, RZ ;  /* 0x0000000200007819 */ /* 0x002fc800000006ff */
[----:B------:R-:W-:-:S04]  /*0080*/  LOP3.LUT R3, R0, 0x1fc, RZ, 0xc0, !PT ;  /* 0x000001fc00037812 */ /* 0x000fc800078ec0ff */
[----:B---3--:R-:W-:-:S05]  /*0090*/  LEA R0, R28, R3, 0xa ;  /* 0x000000031c007211 */ /* 0x008fca00078e50ff */
[----:B--2---:R-:W-:-:S04]  /*00a0*/  IMAD.WIDE R32, R0, 0x4, R32 ;  /* 0x0000000400207825 */ /* 0x004fc800078e0220 */
[C---:B----4-:R-:W-:Y:S01]  /*00b0*/  IMAD.WIDE R34, R0.reuse, 0x4, R34 ;  /* 0x0000000400227825 */ /* 0x050fe200078e0222 */
[----:B------:R-:W2:Y:S04]  /*00c0*/  LDG.E.128 R4, desc[UR4][R32.64] ;  /* 0x0000000420047981 */ /* 0x000ea8000c1e1d00 */
[----:B------:R-:W2:Y:S01]  /*00d0*/  LDG.E.128 R8, desc[UR4][R34.64] ;  /* 0x0000000422087981 */ /* 0x000ea2000c1e1d00 */
[----:B-----5:R-:W-:-:S03]  /*00e0*/  IMAD.WIDE R30, R0, 0x4, R30 ;  /* 0x00000004001e7825 */ /* 0x020fc600078e021e */
[----:B------:R-:W3:Y:S04]  /*00f0*/  LDG.E.128 R12, desc[UR4][R32.64+0x800] ;  /* 0x00080004200c7981 */ /* 0x000ee8000c1e1d00 */
[----:B------:R-:W3:Y:S04]  /*0100*/  LDG.E.128 R16, desc[UR4][R34.64+0x800] ;  /* 0x0008000422107981 */ /* 0x000ee8000c1e1d00 */
[----:B------:R-:W4:Y:S04]  /*0110*/  LDG.E.128 R20, desc[UR4][R30.64+0x800] ;  /* 0x000800041e147981 */ /* 0x000f28000c1e1d00 */
[----:B------:R1:W5:Y:S01]  /*0120*/  LDG.E.128 R24, desc[UR4][R30.64] ;  /* 0x000000041e187981 */ /* 0x000362000c1e1d00 */
[----:B--2---:R-:W-:Y:S01]  /*0130*/  FADD R3, R4, R8 ;  /* 0x0000000804037221 */ /* 0x004fe20000000000 */
[----:B------:R-:W-:Y:S01]  /*0140*/  FADD R2, R5, R9 ;  /* 0x0000000905027221 */ /* 0x000fe20000000000 */
[----:B------:R-:W-:Y:S01]  /*0150*/  SHF.R.S32.HI R9, RZ, 0x15, R28 ;  /* 0x00000015ff097819 */ /* 0x000fe2000001141c */
[----:B------:R-:W2:Y:S01]  /*0160*/  LDC.64 R4, c[0x0][0x230] ;  /* 0x00008c00ff047b82 */ /* 0x000ea20000000a00 */
[----:B------:R-:W-:Y:S01]  /*0170*/  FADD R29, R6, R10 ;  /* 0x0000000a061d7221 */ /* 0x000fe20000000000 */
[----:B-1----:R-:W-:Y:S01]  /*0180*/  FADD R30, R7, R11 ;  /* 0x0000000b071e7221 */ /* 0x002fe20000000000 */
[----:B------:R-:W-:Y:S01]  /*0190*/  SGXT R9, R9, 0x1 ;  /* 0x000000010909781a */ /* 0x000fe20000000200 */
[----:B---3--:R-:W-:-:S03]  /*01a0*/  FADD R31, R12, R16 ;  /* 0x000000100c1f7221 */ /* 0x008fc60000000000 */
[----:B------:R-:W-:-:S04]  /*01b0*/  LEA.HI R9, R9, R0, RZ, 0x7 ;  /* 0x0000000009097211 */ /* 0x000fc800078f38ff */
[----:B------:R-:W-:-:S04]  /*01c0*/  LOP3.LUT R9, R9, 0xffffff80, RZ, 0xc0, !PT ;  /* 0xffffff8009097812 */ /* 0x000fc800078ec0ff */
[----:B------:R-:W-:Y:S02]  /*01d0*/  IADD3 R28, R0, -R9, RZ ;  /* 0x80000009001c7210 */ /* 0x000fe40007ffe0ff */
[----:B------:R-:W1:Y:S03]  /*01e0*/  LDC.64 R8, c[0x0][0x228] ;  /* 0x00008a00ff087b82 */ /* 0x000e660000000a00 */
[----:B--2---:R-:W-:-:S06]  /*01f0*/  IMAD.WIDE R4, R28, 0x4, R4 ;  /* 0x000000041c047825 */ /* 0x004fcc00078e0204 */
[----:B------:R-:W2:Y:S01]  /*0200*/  LDG.E.EL.128 R4, desc[UR4][R4.64] ;  /* 0x0000000404047981 */ /* 0x000ea2000c2e1d00 */
[----:B------:R-:W-:Y:S01]  /*0210*/  FADD R12, R13, R17 ;  /* 0x000000110d0c7221 */ /* 0x000fe20000000000 */
[----:B------:R-:W-:Y:S01]  /*0220*/  FADD R32, R15, R19 ;  /* 0x000000130f207221 */ /* 0x000fe20000000000 */
[----:B------:R-:W-:Y:S01]  /*0230*/  FADD R13, R14, R18 ;  /* 0x000000120e0d7221 */ /* 0x000fe20000000000 */
[----:B------:R-:W3:Y:S01]  /*0240*/  LDC.64 R16, c[0x0][0x240] ;  /* 0x00009000ff107b82 */ /* 0x000ee20000000a00 */
[----:B-1----:R-:W-:-:S06]  /*0250*/  IMAD.WIDE R8, R28, 0x4, R8 ;  /* 0x000000041c087825 */ /* 0x002fcc00078e0208 */
[----:B------:R-:W2:Y:S01]  /*0260*/  LDG.E.EL.128 R8, desc[UR4][R8.64] ;  /* 0x0000000408087981 */ /* 0x000ea2000c2e1d00 */
[----:B----4-:R-:W-:Y:S01]  /*0270*/  FADD R32, R23, R32 ;  /* 0x0000002017207221 */ /* 0x010fe20000000000 */
[----:B------:R-:W-:Y:S01]  /*0280*/  FADD R23, R22, R13 ;  /* 0x0000000d16177221 */ /* 0x000fe20000000000 */
[----:B------:R-:W-:Y:S01]  /*0290*/  FADD R22, R21, R12 ;  /* 0x0000000c15167221 */ /* 0x000fe20000000000 */
[----:B------:R-:W-:Y:S01]  /*02a0*/  FADD R31, R20, R31 ;  /* 0x0000001f141f7221 */ /* 0x000fe20000000000 */
[----:B------:R-:W1:Y:S01]  /*02b0*/  LDC.64 R12, c[0x0][0x238] ;  /* 0x00008e00ff0c7b82 */ /* 0x000e620000000a00 */
[----:B-----5:R-:W-:Y:S01]  /*02c0*/  FADD R3, R24, R3 ;  /* 0x0000000318037221 */ /* 0x020fe20000000000 */
[----:B------:R-:W-:Y:S01]  /*02d0*/  FADD R2, R25, R2 ;  /* 0x0000000219027221 */ /* 0x000fe20000000000 */
[----:B------:R-:W-:Y:S01]  /*02e0*/  FADD R30, R27, R30 ;  /* 0x0000001e1b1e7221 */ /* 0x000fe20000000000 */
[----:B------:R-:W-:Y:S01]  /*02f0*/  FADD R29, R26, R29 ;  /* 0x0000001d1a1d7221 */ /* 0x000fe20000000000 */
[----:B---3--:R-:W-:-:S06]  /*0300*/  IMAD.WIDE R16, R28, 0x4, R16 ;  /* 0x000000041c107825 */ /* 0x008fcc00078e0210 */
[----:B------:R-:W3:Y:S01]  /*0310*/  LDG.E.EL.128 R16, desc[UR4][R16.64] ;  /* 0x0000000410107981 */ /* 0x000ee2000c2e1d00 */
[----:B-1----:R-:W-:-:S06]  /*0320*/  IMAD.WIDE R12, R28, 0x4, R12 ;  /* 0x000000041c0c7825 */ /* 0x002fcc00078e020c */
[----:B------:R-:W3:Y:S01]  /*0330*/  LDG.E.EL.128 R12, desc[UR4][R12.64] ;  /* 0x000000040c0c7981 */ /* 0x000ee2000c2e1d00 */
[----:B------:R-:W-:Y:S01]  /*0340*/  HFMA2.MMA R20, -RZ, RZ, 1.625, 0 ;  /* 0x3e800000ff147435 */ /* 0x000fe200000001ff */
[----:B--2---:R-:W-:Y:S01]  /*0350*/  FADD R5, R5, 9.9999997473787516356e-06 ;  /* 0x3727c5ac05057421 */ /* 0x004fe20000000000 */
[----:B------:R-:W-:Y:S01]  /*0360*/  FADD R6, R6, 9.9999997473787516356e-06 ;  /* 0x3727c5ac06067421 */ /* 0x000fe20000000000 */
[----:B------:R-:W-:-:S04]  /*0370*/  FADD R7, R7, 9.9999997473787516356e-06 ;  /* 0x3727c5ac07077421 */ /* 0x000fc80000000000 */
[----:B------:R-:W1:Y:S01]  /*0380*/  MUFU.SQRT R5, R5 ;  /* 0x0000000500057308 */ /* 0x000e620000002000 */
[----:B------:R-:W-:-:S07]  /*0390*/  FADD R4, R4, 9.9999997473787516356e-06 ;  /* 0x3727c5ac04047421 */ /* 0x000fce0000000000 */
[----:B------:R-:W2:Y:S08]  /*03a0*/  MUFU.SQRT R6, R6 ;  /* 0x0000000600067308 */ /* 0x000eb00000002000 */
[----:B------:R-:W4:Y:S01]  /*03b0*/  MUFU.SQRT R7, R7 ;  /* 0x0000000700077308 */ /* 0x000f220000002000 */
[----:B-1----:R-:W-:-:S07]  /*03c0*/  FSETP.GT.AND P6, PT, R5, 8.50705917302346158658e+37, PT ;  /* 0x7e8000000500780b */ /* 0x002fce0003fc4000 */
[----:B------:R-:W1:Y:S01]  /*03d0*/  MUFU.SQRT R4, R4 ;  /* 0x0000000400047308 */ /* 0x000e620000002000 */
[C---:B--2---:R-:W-:Y:S02]  /*03e0*/  FSETP.GT.AND P5, PT, R6.reuse, 8.50705917302346158658e+37, PT ;  /* 0x7e8000000600780b */ /* 0x044fe40003fa4000 */
[----:B------:R-:W-:Y:S02]  /*03f0*/  FSETP.GEU.AND P4, PT, R5, 1.175494350822287508e-38, PT ;  /* 0x008000000500780b */ /* 0x000fe40003f8e000 */
[----:B------:R-:W-:Y:S02]  /*0400*/  FSETP.GEU.AND P3, PT, R6, 1.175494350822287508e-38, PT ;  /* 0x008000000600780b */ /* 0x000fe40003f6e000 */
[----:B----4-:R-:W-:Y:S01]  /*0410*/  FSETP.GT.AND P1, PT, R7, 8.50705917302346158658e+37, PT ;  /* 0x7e8000000700780b */ /* 0x010fe20003f24000 */
[C---:B------:R-:W-:Y:S01]  /*0420*/  FADD R3, -R8.reuse, R3 ;  /* 0x0000000308037221 */ /* 0x040fe20000000100 */
[----:B------:R-:W-:Y:S01]  /*0430*/  FADD R31, -R8, R31 ;  /* 0x0000001f081f7221 */ /* 0x000fe20000000100 */
[----:B------:R-:W-:Y:S01]  /*0440*/  @P6 FMUL R5, R5, 0.25 ;  /* 0x3e80000005056820 */ /* 0x000fe20000400000 */
[----:B------:R-:W-:-:S02]  /*0450*/  FSEL R8, R20, 1, P6 ;  /* 0x3f80000014087808 */ /* 0x000fc40003000000 */
[----:B------:R-:W-:Y:S02]  /*0460*/  FSETP.GEU.AND P6, PT, R7, 1.175494350822287508e-38, PT ;  /* 0x008000000700780b */ /* 0x000fe40003fce000 */
[----:B-1----:R-:W-:Y:S01]  /*0470*/  FSETP.GT.AND P2, PT, R4, 8.50705917302346158658e+37, PT ;  /* 0x7e8000000400780b */ /* 0x002fe20003f44000 */
[----:B------:R-:W-:Y:S01]  /*0480*/  @P5 FMUL R6, R6, 0.25 ;  /* 0x3e80000006065820 */ /* 0x000fe20000400000 */
[----:B------:R-:W-:Y:S01]  /*0490*/  FSETP.GEU.AND P0, PT, R4, 1.175494350822287508e-38, PT ;  /* 0x008000000400780b */ /* 0x000fe20003f0e000 */
[----:B------:R-:W-:Y:S02]  /*04a0*/  @!P4 FMUL R5, R5, 16777216 ;  /* 0x4b8000000505c820 */ /* 0x000fe40000400000 */
[----:B------:R-:W-:Y:S01]  /*04b0*/  @!P3 FMUL R6, R6, 16777216 ;  /* 0x4b8000000606b820 */ /* 0x000fe20000400000 */
[----:B------:R-:W-:-:S03]  /*04c0*/  @P1 FMUL R7, R7, 0.25 ;  /* 0x3e80000007071820 */ /* 0x000fc60000400000 */
[----:B------:R-:W1:Y:S02]  /*04d0*/  MUFU.RCP R5, R5 ;  /* 0x0000000500057308 */ /* 0x000e640000001000 */
[----:B------:R-:W-:Y:S02]  /*04e0*/  @!P6 FMUL R7, R7, 16777216 ;  /* 0x4b8000000707e820 */ /* 0x000fe40000400000 */
[----:B------:R-:W-:-:S04]  /*04f0*/  @P2 FMUL R4, R4, 0.25 ;  /* 0x3e80000004042820 */ /* 0x000fc80000400000 */
[----:B------:R-:W2:Y:S01]  /*0500*/  MUFU.RCP R6, R6 ;  /* 0x0000000600067308 */ /* 0x000ea20000001000 */
[----:B------:R-:W-:Y:S01]  /*0510*/  @!P0 FMUL R4, R4, 16777216 ;  /* 0x4b80000004048820 */ /* 0x000fe20000400000 */
[C---:B------:R-:W-:Y:S01]  /*0520*/  FADD R2, -R9.reuse, R2 ;  /* 0x0000000209027221 */ /* 0x040fe20000000100 */
[----:B------:R-:W-:Y:S01]  /*0530*/  FADD R22, -R9, R22 ;  /* 0x0000001609167221 */ /* 0x000fe20000000100 */
[----:B------:R-:W-:-:S04]  /*0540*/  FSEL R9, R20, 1, P5 ;  /* 0x3f80000014097808 */ /* 0x000fc80002800000 */
[----:B------:R-:W4:Y:S01]  /*0550*/  MUFU.RCP R7, R7 ;  /* 0x0000000700077308 */ /* 0x000f220000001000 */
[C---:B------:R-:W-:Y:S01]  /*0560*/  FADD R30, -R11.reuse, R30 ;  /* 0x0000001e0b1e7221 */ /* 0x040fe20000000100 */
[----:B------:R-:W-:Y:S01]  /*0570*/  FADD R32, -R11, R32 ;  /* 0x000000200b207221 */ /* 0x000fe20000000100 */
[----:B------:R-:W-:Y:S01]  /*0580*/  FSEL R11, R20, 1, P2 ;  /* 0x3f800000140b7808 */ /* 0x000fe20001000000 */
[----:B------:R-:W-:Y:S01]  /*0590*/  @!P4 FMUL R8, R8, 16777216 ;  /* 0x4b8000000808c820 */ /* 0x000fe20000400000 */
[----:B------:R-:W-:Y:S01]  /*05a0*/  @!P3 FMUL R9, R9, 16777216 ;  /* 0x4b8000000909b820 */ /* 0x000fe20000400000 */
[----:B------:R-:W-:Y:S02]  /*05b0*/  FSEL R20, R20, 1, P1 ;  /* 0x3f80000014147808 */ /* 0x000fe40000800000 */
[----:B------:R-:W5:Y:S01]  /*05c0*/  MUFU.RCP R4, R4 ;  /* 0x0000000400047308 */ /* 0x000f620000001000 */
[----:B-1----:R-:W-:Y:S01]  /*05d0*/  FMUL R5, R5, R8 ;  /* 0x0000000805057220 */ /* 0x002fe20000400000 */
[----:B--2---:R-:W-:Y:S01]  /*05e0*/  FMUL R6, R6, R9 ;  /* 0x0000000906067220 */ /* 0x004fe20000400000 */
[----:B------:R-:W-:Y:S01]  /*05f0*/  @!P6 FMUL R20, R20, 16777216 ;  /* 0x4b8000001414e820 */ /* 0x000fe20000400000 */
[----:B------:R-:W1:Y:S01]  /*0600*/  LDC.64 R8, c[0x0][0x248] ;  /* 0x00009200ff087b82 */ /* 0x000e620000000a00 */
[----:B------:R-:W-:-:S02]  /*0610*/  @!P0 FMUL R11, R11, 16777216 ;  /* 0x4b8000000b0b8820 */ /* 0x000fc40000400000 */
[----:B----4-:R-:W-:Y:S01]  /*0620*/  FMUL R7, R7, R20 ;  /* 0x0000001407077220 */ /* 0x010fe20000400000 */
[C---:B------:R-:W-:Y:S01]  /*0630*/  FADD R29, -R10.reuse, R29 ;  /* 0x0000001d0a1d7221 */ /* 0x040fe20000000100 */
[----:B------:R-:W-:Y:S02]  /*0640*/  FADD R23, -R10, R23 ;  /* 0x000000170a177221 */ /* 0x000fe40000000100 */
[----:B------:R-:W-:Y:S01]  /*0650*/  FMUL R32, R7, R32 ;  /* 0x0000002007207220 */ /* 0x000fe20000400000 */
[----:B-----5:R-:W-:-:S03]  /*0660*/  FMUL R4, R4, R11 ;  /* 0x0000000b04047220 */ /* 0x020fc60000400000 */
[----:B---3--:R-:W-:Y:S01]  /*0670*/  FFMA R32, R15, R32, R19 ;  /* 0x000000200f207223 */ /* 0x008fe20000000013 */
[C---:B------:R-:W-:Y:S01]  /*0680*/  FMUL R22, R5.reuse, R22 ;  /* 0x0000001605167220 */ /* 0x040fe20000400000 */
[----:B------:R-:W-:Y:S01]  /*0690*/  FMUL R2, R5, R2 ;  /* 0x0000000205027220 */ /* 0x000fe20000400000 */
[C---:B------:R-:W-:Y:S01]  /*06a0*/  FMUL R23, R6.reuse, R23 ;  /* 0x0000001706177220 */ /* 0x040fe20000400000 */
[----:B------:R-:W-:Y:S01]  /*06b0*/  FMUL R29, R6, R29 ;  /* 0x0000001d061d7220 */ /* 0x000fe20000400000 */
[C---:B------:R-:W-:Y:S01]  /*06c0*/  FMUL R3, R4.reuse, R3 ;  /* 0x0000000304037220 */ /* 0x040fe20000400000 */
[----:B------:R-:W-:Y:S01]  /*06d0*/  FMUL R31, R4, R31 ;  /* 0x0000001f041f7220 */ /* 0x000fe20000400000 */
[----:B------:R-:W-:Y:S01]  /*06e0*/  FMUL R30, R7, R30 ;  /* 0x0000001e071e7220 */ /* 0x000fe20000400000 */
[C-C-:B------:R-:W-:Y:S01]  /*06f0*/  FFMA R2, R13.reuse, R2, R17.reuse ;  /* 0x000000020d027223 */ /* 0x140fe20000000011 */
[C-C-:B------:R-:W-:Y:S01]  /*0700*/  FFMA R3, R12.reuse, R3, R16.reuse ;  /* 0x000000030c037223 */ /* 0x140fe20000000010 */
[----:B------:R-:W-:Y:S01]  /*0710*/  FFMA R4, R12, R31, R16 ;  /* 0x0000001f0c047223 */ /* 0x000fe20000000010 */
[----:B------:R-:W-:Y:S01]  /*0720*/  FFMA R22, R13, R22, R17 ;  /* 0x000000160d167223 */ /* 0x000fe20000000011 */
[C-C-:B------:R-:W-:Y:S01]  /*0730*/  FFMA R23, R14.reuse, R23, R18.reuse ;  /* 0x000000170e177223 */ /* 0x140fe20000000012 */
[----:B------:R-:W-:Y:S01]  /*0740*/  FFMA R29, R14, R29, R18 ;  /* 0x0000001d0e1d7223 */ /* 0x000fe20000000012 */
[----:B------:R-:W-:Y:S01]  /*0750*/  FFMA R30, R15, R30, R19 ;  /* 0x0000001e0f1e7223 */ /* 0x000fe20000000013 */
[----:B------:R-:W-:-:S02]  /*0760*/  FSETP.GEU.AND P6, PT, R32, RZ, PT ;  /* 0x000000ff2000720b */ /* 0x000fc40003fce000 */
[----:B------:R-:W-:Y:S02]  /*0770*/  FSETP.GEU.AND P5, PT, R23, RZ, PT ;  /* 0x000000ff1700720b */ /* 0x000fe40003fae000 */
[----:B------:R-:W-:Y:S02]  /*0780*/  SEL R7, R32, RZ, P6 ;  /* 0x000000ff20077207 */ /* 0x000fe40003000000 */
[----:B------:R-:W-:Y:S02]  /*0790*/  FSETP.GEU.AND P4, PT, R22, RZ, PT ;  /* 0x000000ff1600720b */ /* 0x000fe40003f8e000 */
[----:B------:R-:W-:Y:S02]  /*07a0*/  FSETP.GEU.AND P0, PT, R4, RZ, PT ;  /* 0x000000ff0400720b */ /* 0x000fe40003f0e000 */
[----:B------:R-:W-:Y:S02]  /*07b0*/  FSETP.GEU.AND P3, PT, R30, RZ, PT ;  /* 0x000000ff1e00720b */ /* 0x000fe40003f6e000 */
[----:B------:R-:W-:-:S02]  /*07c0*/  FSETP.GEU.AND P2, PT, R29, RZ, PT ;  /* 0x000000ff1d00720b */ /* 0x000fc40003f4e000 */
[----:B------:R-:W-:Y:S02]  /*07d0*/  FSETP.GEU.AND P1, PT, R2, RZ, PT ;  /* 0x000000ff0200720b */ /* 0x000fe40003f2e000 */
[----:B------:R-:W-:Y:S01]  /*07e0*/  FSETP.GEU.AND P6, PT, R3, RZ, PT ;  /* 0x000000ff0300720b */ /* 0x000fe20003fce000 */
[----:B-1----:R-:W-:Y:S01]  /*07f0*/  IMAD.WIDE R12, R0, 0x4, R8 ;  /* 0x00000004000c7825 */ /* 0x002fe200078e0208 */
[----:B------:R-:W-:Y:S02]  /*0800*/  SEL R6, R23, RZ, P5 ;  /* 0x000000ff17067207 */ /* 0x000fe40002800000 */
[----:B------:R-:W-:Y:S02]  /*0810*/  SEL R5, R22, RZ, P4 ;  /* 0x000000ff16057207 */ /* 0x000fe40002000000 */
[----:B------:R-:W-:Y:S02]  /*0820*/  SEL R11, R30, RZ, P3 ;  /* 0x000000ff1e0b7207 */ /* 0x000fe40001800000 */
[----:B------:R-:W-:-:S02]  /*0830*/  SEL R10, R29, RZ, P2 ;  /* 0x000000ff1d0a7207 */ /* 0x000fc40001000000 */
[----:B------:R-:W-:Y:S02]  /*0840*/  SEL R9, R2, RZ, P1 ;  /* 0x000000ff02097207 */ /* 0x000fe40000800000 */
[----:B------:R-:W-:Y:S02]  /*0850*/  SEL R8, R3, RZ, P6 ;  /* 0x000000ff03087207 */ /* 0x000fe40003000000 */
[----:B------:R-:W-:-:S03]  /*0860*/  SEL R4, R4, RZ, P0 ;  /* 0x000000ff04047207 */ /* 0x000fc60000000000 */
[----:B------:R-:W-:Y:S04]  /*0870*/  STG.E.128 desc[UR4][R12.64], R8 ;  /* 0x000000080c007986 */ /* 0x000fe8000c101d04 */
[----:B------:R-:W-:Y:S01]  /*0880*/  STG.E.128 desc[UR4][R12.64+0x800], R4 ;  /* 0x000800040c007986 */ /* 0x000fe2000c101d04 */
[----:B------:R-:W-:Y:S05]  /*0890*/  EXIT ;  /* 0x000000000000794d */ /* 0x000fea0003800000 */
.L_x_0:
[----:B------:R-:W-:-:S00]  /*08a0*/  BRA `(.L_x_0) ;  /* 0xfffffffc00fc7947 */ /* 0x000fc0000383ffff */
[----:B------:R-:W-:-:S00]  /*08b0*/  NOP ;  /* 0x0000000000007918 */ /* 0x000fc00000000000 */
        /* <DEDUP_REMOVED lines=12> */
.L_x_1:


//--------------------- .nv.global.init           --------------------------
	.section	.nv.global.init,"aw",@progbits
.nv.global.init:
	.type		_$_str,@object
	.size		_$_str,(_$_str_$_2 - _$_str)
_$_str:
        /*0000*/ 	.byte	0x5f, 0x5f, 0x43, 0x55, 0x44, 0x41, 0x5f, 0x46, 0x54, 0x5a, 0x00
	.type		_$_str_$_2,@object
	.size		_$_str_$_2,(.L_1 - _$_str_$_2)
_$_str_$_2:
        /*000b*/ 	.byte	0x5f, 0x5f, 0x43, 0x55, 0x44, 0x41, 0x5f, 0x50, 0x52, 0x45, 0x43, 0x5f, 0x53, 0x51, 0x52, 0x54
        /*001b*/ 	.byte	0x00
.L_1:


//--------------------- .nv.constant0.triton_poi_fused__native_batch_norm_legit_no_training_add_relu_28 --------------------------
	.section	.nv.constant0.triton_poi_fused__native_batch_norm_legit_no_training_add_relu_28,"a",@progbits
	.sectionflags	@""
	.align	4
.nv.constant0.triton_poi_fused__native_batch_norm_legit_no_training_add_relu_28:
	.zero		596
